	.headerflags	@"EF_CUDA_TEXMODE_UNIFIED EF_CUDA_64BIT_ADDRESS EF_CUDA_ACCELERATORS EF_CUDA_SM90 EF_CUDA_VIRTUAL_SM(EF_CUDA_SM90)"
	.elftype	@"ET_EXEC"


//--------------------- .nv.info                  --------------------------
	.section	.nv.info,"",@"SHT_CUDA_INFO"
	.align	4


	//----- nvinfo : EIATTR_REGCOUNT
	.align		4
        /*0000*/ 	.byte	0x04, 0x2f
        /*0002*/ 	.short	(.L_2 - .L_1)
	.align		4
.L_1:
        /*0004*/ 	.word	index@(triton_poi_fused_gelu_4)
        /*0008*/ 	.word	0x0000000e


	//----- nvinfo : EIATTR_MIN_STACK_SIZE
	.align		4
.L_2:
        /*000c*/ 	.byte	0x04, 0x12
        /*000e*/ 	.short	(.L_4 - .L_3)
	.align		4
.L_3:
        /*0010*/ 	.word	index@(triton_poi_fused_gelu_4)
        /*0014*/ 	.word	0x00000000


	//----- nvinfo : EIATTR_FRAME_SIZE
	.align		4
.L_4:
        /*0018*/ 	.byte	0x04, 0x11
        /*001a*/ 	.short	(.L_6 - .L_5)
	.align		4
.L_5:
        /*001c*/ 	.word	index@(triton_poi_fused_gelu_4)
        /*0020*/ 	.word	0x00000000


	//----- nvinfo : EIATTR_MIN_STACK_SIZE
	.align		4
.L_6:
        /*0024*/ 	.byte	0x04, 0x12
        /*0026*/ 	.short	(.L_8 - .L_7)
	.align		4
.L_7:
        /*0028*/ 	.word	index@(triton_poi_fused_gelu_4)
        /*002c*/ 	.word	0x00000000
.L_8:


//--------------------- .nv.info.triton_poi_fused_gelu_4 --------------------------
	.section	.nv.info.triton_poi_fused_gelu_4,"",@"SHT_CUDA_INFO"
	.sectionflags	@""
	.align	4


	//----- nvinfo : EIATTR_CUDA_API_VERSION
	.align		4
        /*0000*/ 	.byte	0x04, 0x37
        /*0002*/ 	.short	(.L_10 - .L_9)
.L_9:
        /*0004*/ 	.word	0x0000007c


	//----- nvinfo : EIATTR_KPARAM_INFO
	.align		4
.L_10:
        /*0008*/ 	.byte	0x04, 0x17
        /*000a*/ 	.short	(.L_12 - .L_11)
.L_11:
        /*000c*/ 	.word	0x00000000
        /*0010*/ 	.short	0x0002
        /*0012*/ 	.short	0x0010
        /*0014*/ 	.byte	0x00, 0xf0, 0x11, 0x00


	//----- nvinfo : EIATTR_KPARAM_INFO
	.align		4
.L_12:
        /*0018*/ 	.byte	0x04, 0x17
        /*001a*/ 	.short	(.L_14 - .L_13)
.L_13:
        /*001c*/ 	.word	0x00000000
        /*0020*/ 	.short	0x0001
        /*0022*/ 	.short	0x0008
        /*0024*/ 	.byte	0x00, 0xf4, 0x21, 0x00


	//----- nvinfo : EIATTR_KPARAM_INFO
	.align		4
.L_14:
        /*0028*/ 	.byte	0x04, 0x17
        /*002a*/ 	.short	(.L_16 - .L_15)
.L_15:
        /*002c*/ 	.word	0x00000000
        /*0030*/ 	.short	0x0000
        /*0032*/ 	.short	0x0000
        /*0034*/ 	.byte	0x00, 0xf4, 0x21, 0x00


	//----- nvinfo : EIATTR_SPARSE_MMA_MASK
	.align		4
.L_16:
        /*0038*/ 	.byte	0x03, 0x50
        /*003a*/ 	.short	0x0000


	//----- nvinfo : EIATTR_MAXREG_COUNT
	.align		4
        /*003c*/ 	.byte	0x03, 0x1b
        /*003e*/ 	.short	0x00ff


	//----- nvinfo : EIATTR_EXIT_INSTR_OFFSETS
	.align		4
        /*0040*/ 	.byte	0x04, 0x1c
        /*0042*/ 	.short	(.L_18 - .L_17)


	//   ....[0]....
.L_17:
        /*0044*/ 	.word	0x00000310


	//   ....[1]....
        /*0048*/ 	.word	0x00000330


	//----- nvinfo : EIATTR_REQNTID
	.align		4
.L_18:
        /*004c*/ 	.byte	0x04, 0x10
        /*004e*/ 	.short	(.L_20 - .L_19)
.L_19:
        /*0050*/ 	.word	0x00000020
        /*0054*/ 	.word	0x00000001
        /*0058*/ 	.word	0x00000001


	//----- nvinfo : EIATTR_CBANK_PARAM_SIZE
	.align		4
.L_20:
        /*005c*/ 	.byte	0x03, 0x19
        /*005e*/ 	.short	0x0014


	//----- nvinfo : EIATTR_PARAM_CBANK
	.align		4
        /*0060*/ 	.byte	0x04, 0x0a
        /*0062*/ 	.short	(.L_22 - .L_21)
	.align		4
.L_21:
        /*0064*/ 	.word	index@(.nv.constant0.triton_poi_fused_gelu_4)
        /*0068*/ 	.short	0x0210
        /*006a*/ 	.short	0x0014


	//----- nvinfo : EIATTR_SW_WAR
	.align		4
.L_22:
        /*006c*/ 	.byte	0x04, 0x36
        /*006e*/ 	.short	(.L_24 - .L_23)
.L_23:
        /*0070*/ 	.word	0x00000008
.L_24:


//--------------------- .nv.callgraph             --------------------------
	.section	.nv.callgraph,"",@"SHT_CUDA_CALLGRAPH"
	.align	4
	.sectionentsize	8
	.align		4
        /*0000*/ 	.word	0x00000000
	.align		4
        /*0004*/ 	.word	0xffffffff
	.align		4
        /*0008*/ 	.word	0x00000000
	.align		4
        /*000c*/ 	.word	0xfffffffe
	.align		4
        /*0010*/ 	.word	0x00000000
	.align		4
        /*0014*/ 	.word	0xfffffffd
	.align		4
        /*0018*/ 	.word	0x00000000
	.align		4
        /*001c*/ 	.word	0xfffffffc


//--------------------- .nv.constant4             --------------------------
	.section	.nv.constant4,"a",@progbits
	.align	8
	.align		8
.nv.constant4:
        /*0000*/ 	.dword	_$_str


//--------------------- .text.triton_poi_fused_gelu_4 --------------------------
	.section	.text.triton_poi_fused_gelu_4,"ax",@progbits
	.align	128
        .global         triton_poi_fused_gelu_4
        .type           triton_poi_fused_gelu_4,@function
        .size           triton_poi_fused_gelu_4,(.L_x_1 - triton_poi_fused_gelu_4)
        .other          triton_poi_fused_gelu_4,@"STO_CUDA_ENTRY STV_DEFAULT"
triton_poi_fused_gelu_4:
.text.triton_poi_fused_gelu_4:
[----:B------:R-:W0:Y:S02]  /*0000*/  LDC R1, c[0x0][0x28] ;  /* 0x00000a00ff017b82 */ /* 0x000e240000000800 */
[----:B------:R-:W1:Y:S01]  /*0010*/  S2R R11, SR_TID.X ;  /* 0x00000000000b7919 */ /* 0x000e620000002100 */
[----:B------:R-:W2:Y:S01]  /*0020*/  LDC.64 R2, c[0x0][0x210] ;  /* 0x00008400ff027b82 */ /* 0x000ea20000000a00 */
[----:B------:R-:W-:Y:S01]  /*0030*/  ULDC.64 UR4, c[0x0][0x208] ;  /* 0x0000820000047ab9 */ /* 0x000fe20000000a00 */
[----:B------:R-:W3:Y:S01]  /*0040*/  S2R R5, SR_CTAID.X ;  /* 0x0000000000057919 */ /* 0x000ee20000002500 */
[----:B------:R-:W-:Y:S01]  /*0050*/  IMAD.MOV.U32 R4, RZ, RZ, 0x3789ca3c ;  /* 0x3789ca3cff047424 */ /* 0x000fe200078e00ff */
[----:B------:R-:W-:Y:S01]  /*0060*/  MOV R7, 0xb9f560b9 ;  /* 0xb9f560b900077802 */ /* 0x000fe20000000f00 */
[----:B------:R-:W-:Y:S01]  /*0070*/  IMAD.MOV.U32 R6, RZ, RZ, 0x3bac840b ;  /* 0x3bac840bff067424 */ /* 0x000fe200078e00ff */
[----:B------:R-:W-:Y:S01]  /*0080*/  ULDC.64 UR6, c[0x0][0x218] ;  /* 0x0000860000067ab9 */ /* 0x000fe20000000a00 */
[----:B-1----:R-:W-:-:S04]  /*0090*/  LOP3.LUT R0, R11, 0x3, RZ, 0xc0, !PT ;  /* 0x000000030b007812 */ /* 0x002fc800078ec0ff */
[----:B---3--:R-:W-:Y:S01]  /*00a0*/  LEA R5, R5, R0, 0x2 ;  /* 0x0000000005057211 */ /* 0x008fe200078e10ff */
[----:B------:R-:W-:-:S03]  /*00b0*/  HFMA2.MMA R0, -RZ, RZ, 0, 0 ;  /* 0x00000000ff007435 */ /* 0x000fc600000001ff */
[C---:B------:R-:W-:Y:S01]  /*00c0*/  ISETP.GE.AND P0, PT, R5.reuse, 0x4, PT ;  /* 0x000000040500780c */ /* 0x040fe20003f06270 */
[----:B--2---:R-:W-:-:S12]  /*00d0*/  IMAD.WIDE R2, R5, 0x4, R2 ;  /* 0x0000000405027825 */ /* 0x004fd800078e0202 */
[----:B------:R1:W2:Y:S01]  /*00e0*/  @!P0 LDG.E R0, desc[UR4][R2.64] ;  /* 0x0000000402008981 */ /* 0x0002a2000c1e1900 */
[----:B------:R-:W-:Y:S01]  /*00f0*/  IMAD.MOV.U32 R8, RZ, RZ, -0x42f37e9e ;  /* 0xbd0c8162ff087424 */ /* 0x000fe200078e00ff */
[----:B------:R-:W-:-:S04]  /*0100*/  LOP3.LUT P0, RZ, R11, 0x1c, RZ, 0xc0, !PT ;  /* 0x0000001c0bff7812 */ /* 0x000fc8000780c0ff */
[----:B------:R-:W-:Y:S01]  /*0110*/  ISETP.LT.AND P0, PT, R5, 0x4, !P0 ;  /* 0x000000040500780c */ /* 0x000fe20004701270 */
[----:B-1----:R-:W-:Y:S01]  /*0120*/  HFMA2.MMA R2, -RZ, RZ, 1.52734375, -41152 ;  /* 0x3e1cf906ff027435 */ /* 0x002fe200000001ff */
[----:B------:R-:W-:Y:S01]  /*0130*/  MOV R3, 0x3f6a937e ;  /* 0x3f6a937e00037802 */ /* 0x000fe20000000f00 */
[C---:B--2---:R-:W-:Y:S01]  /*0140*/  FMUL R10, R0.reuse, 0.70710676908493041992 ;  /* 0x3f3504f3000a7820 */ /* 0x044fe20000400000 */
[----:B------:R-:W-:-:S03]  /*0150*/  FMUL R0, R0, 0.5 ;  /* 0x3f00000000007820 */ /* 0x000fc60000400000 */
[----:B------:R-:W-:-:S05]  /*0160*/  FADD.FTZ R9, |R10|, -RZ ;  /* 0x800000ff0a097221 */ /* 0x000fca0000010200 */
[----:B------:R-:W-:-:S13]  /*0170*/  FSETP.GE.AND P1, PT, R9, 1.0029599666595458984, PT ;  /* 0x3f8060fe0900780b */ /* 0x000fda0003f26000 */
[----:B------:R-:W-:Y:S01]  /*0180*/  @!P1 MOV R4, 0x38b1e96a ;  /* 0x38b1e96a00049802 */ /* 0x000fe20000000f00 */
[----:B------:R-:W-:Y:S01]  /*0190*/  @!P1 FMUL R9, R10, R10 ;  /* 0x0000000a0a099220 */ /* 0x000fe20000400000 */
[----:B------:R-:W-:Y:S01]  /*01a0*/  @!P1 MOV R7, 0xba574d20 ;  /* 0xba574d2000079802 */ /* 0x000fe20000000f00 */
[----:B------:R-:W-:Y:S01]  /*01b0*/  @!P1 IMAD.MOV.U32 R8, RZ, RZ, -0x4323e419 ;  /* 0xbcdc1be7ff089424 */ /* 0x000fe200078e00ff */
[----:B------:R-:W-:Y:S02]  /*01c0*/  @!P1 MOV R6, 0x3baad5ea ;  /* 0x3baad5ea00069802 */ /* 0x000fe40000000f00 */
[----:B------:R-:W-:Y:S01]  /*01d0*/  @!P1 MOV R2, 0x3de718af ;  /* 0x3de718af00029802 */ /* 0x000fe20000000f00 */
[----:B------:R-:W-:Y:S01]  /*01e0*/  FFMA.FTZ R7, R9, R4, R7 ;  /* 0x0000000409077223 */ /* 0x000fe20000010007 */
[----:B------:R-:W-:Y:S01]  /*01f0*/  @!P1 MOV R3, 0xbec093ac ;  /* 0xbec093ac00039802 */ /* 0x000fe20000000f00 */
[----:B------:R-:W-:Y:S01]  /*0200*/  IMAD.MOV.U32 R4, RZ, RZ, 0x3f20d842 ;  /* 0x3f20d842ff047424 */ /* 0x000fe200078e00ff */
[----:B------:R-:W-:Y:S01]  /*0210*/  @!P1 MOV R4, 0x3e0375d3 ;  /* 0x3e0375d300049802 */ /* 0x000fe20000000f00 */
[----:B------:R-:W-:Y:S01]  /*0220*/  FFMA.FTZ R7, R7, R9, R6 ;  /* 0x0000000907077223 */ /* 0x000fe20000010006 */
[----:B------:R-:W-:-:S03]  /*0230*/  SHF.R.S32.HI R6, RZ, 0x1f, R5 ;  /* 0x0000001fff067819 */ /* 0x000fc60000011405 */
[----:B------:R-:W-:-:S04]  /*0240*/  FFMA.FTZ R7, R7, R9, R8 ;  /* 0x0000000907077223 */ /* 0x000fc80000010008 */
[----:B------:R-:W-:-:S04]  /*0250*/  FFMA.FTZ R2, R7, R9, R2 ;  /* 0x0000000907027223 */ /* 0x000fc80000010002 */
[----:B------:R-:W-:Y:S01]  /*0260*/  FFMA.FTZ R3, R2, R9, R3 ;  /* 0x0000000902037223 */ /* 0x000fe20000010003 */
[----:B------:R-:W-:-:S03]  /*0270*/  FSEL R2, -R9, R10, P1 ;  /* 0x0000000a09027208 */ /* 0x000fc60000800100 */
[----:B------:R-:W-:-:S04]  /*0280*/  FFMA.FTZ R3, R3, R9, R4 ;  /* 0x0000000903037223 */ /* 0x000fc80000010004 */
[----:B------:R-:W-:-:S04]  /*0290*/  FFMA.FTZ R4, R3, R2, R2 ;  /* 0x0000000203047223 */ /* 0x000fc80000010002 */
[----:B------:R-:W1:Y:S02]  /*02a0*/  @P1 MUFU.EX2 R2, R4 ;  /* 0x0000000400021308 */ /* 0x000e640000000800 */
[----:B-1----:R-:W-:-:S05]  /*02b0*/  @P1 FADD R2, -R2, 1 ;  /* 0x3f80000002021421 */ /* 0x002fca0000000100 */
[----:B------:R-:W-:Y:S02]  /*02c0*/  @P1 LOP3.LUT R4, R2, 0x80000000, R10, 0xf8, !PT ;  /* 0x8000000002041812 */ /* 0x000fe400078ef80a */
[----:B------:R-:W-:-:S03]  /*02d0*/  LEA R2, P1, R5, UR6, 0x2 ;  /* 0x0000000605027c11 */ /* 0x000fc6000f8210ff */
[----:B------:R-:W-:Y:S01]  /*02e0*/  FADD R7, R4, 1 ;  /* 0x3f80000004077421 */ /* 0x000fe20000000000 */
[----:B------:R-:W-:-:S03]  /*02f0*/  LEA.HI.X R3, R5, UR7, R6, 0x2, P1 ;  /* 0x0000000705037c11 */ /* 0x000fc600088f1406 */
[----:B------:R-:W-:Y:S01]  /*0300*/  FMUL R7, R0, R7 ;  /* 0x0000000700077220 */ /* 0x000fe20000400000 */
[----:B------:R-:W-:Y:S06]  /*0310*/  @!P0 EXIT ;  /* 0x000000000000894d */ /* 0x000fec0003800000 */
[----:B------:R-:W-:Y:S01]  /*0320*/  STG.E desc[UR4][R2.64], R7 ;  /* 0x0000000702007986 */ /* 0x000fe2000c101904 */
[----:B------:R-:W-:Y:S05]  /*0330*/  EXIT ;  /* 0x000000000000794d */ /* 0x000fea0003800000 */
.L_x_0:
[----:B------:R-:W-:-:S00]  /*0340*/  BRA `(.L_x_0) ;  /* 0xfffffffc00fc7947 */ /* 0x000fc0000383ffff */
[----:B------:R-:W-:-:S00]  /*0350*/  NOP ;  /* 0x0000000000007918 */ /* 0x000fc00000000000 */
        /* <DEDUP_REMOVED lines=10> */
.L_x_1:


//--------------------- .nv.global.init           --------------------------
	.section	.nv.global.init,"aw",@progbits
.nv.global.init:
	.type		_$_str,@object
	.size		_$_str,(.L_0 - _$_str)
_$_str:
        /*0000*/ 	.byte	0x5f, 0x5f, 0x43, 0x55, 0x44, 0x41, 0x5f, 0x46, 0x54, 0x5a, 0x00
.L_0:


//--------------------- .nv.constant0.triton_poi_fused_gelu_4 --------------------------
	.section	.nv.constant0.triton_poi_fused_gelu_4,"a",@progbits
	.sectionflags	@""
	.align	4
.nv.constant0.triton_poi_fused_gelu_4:
	.zero		548
